//
// Generated by NVIDIA NVVM Compiler
//
// Compiler Build ID: CL-36424714
// Cuda compilation tools, release 13.0, V13.0.88
// Based on NVVM 20.0.0
//

.version 9.0
.target sm_100
.address_size 64

	// .globl	_Z17matrix_add_linearPfS_S_

.visible .entry _Z17matrix_add_linearPfS_S_(
	.param .u64 .ptr .align 1 _Z17matrix_add_linearPfS_S__param_0,
	.param .u64 .ptr .align 1 _Z17matrix_add_linearPfS_S__param_1,
	.param .u64 .ptr .align 1 _Z17matrix_add_linearPfS_S__param_2
)
{
	.reg .pred 	%p<2>;
	.reg .b32 	%r<5>;
	.reg .b32 	%f<4>;
	.reg .b64 	%rd<11>;

	ld.param.u64 	%rd1, [_Z17matrix_add_linearPfS_S__param_0];
	ld.param.u64 	%rd2, [_Z17matrix_add_linearPfS_S__param_1];
	ld.param.u64 	%rd3, [_Z17matrix_add_linearPfS_S__param_2];
	mov.u32 	%r2, %ntid.x;
	mov.u32 	%r3, %ctaid.x;
	mov.u32 	%r4, %tid.x;
	mad.lo.s32 	%r1, %r2, %r3, %r4;
	setp.gt.s32 	%p1, %r1, 99;
	@%p1 bra 	$L__BB0_2;
	cvta.to.global.u64 	%rd4, %rd1;
	cvta.to.global.u64 	%rd5, %rd2;
	cvta.to.global.u64 	%rd6, %rd3;
	mul.wide.s32 	%rd7, %r1, 4;
	add.s64 	%rd8, %rd4, %rd7;
	ld.global.f32 	%f1, [%rd8];
	add.s64 	%rd9, %rd5, %rd7;
	ld.global.f32 	%f2, [%rd9];
	add.f32 	%f3, %f1, %f2;
	add.s64 	%rd10, %rd6, %rd7;
	st.global.f32 	[%rd10], %f3;
$L__BB0_2:
	ret;

}


// ===== COMPILED SASS (sm_100) =====

	.target	sm_100

	.elftype	@"ET_EXEC"


//--------------------- .note.nv.tkinfo           --------------------------
	.section	.note.nv.tkinfo,"",@"SHT_NOTE"
	.sectionflags	@"SHF_NOTE_NV_TKINFO"
	.tkinfo
        /*0018*/ 	.word	0x00000002
        /*0030*/ 	.string	""
        /*0030*/ 	.string	"ptxas"
        /*0030*/ 	.string	"Cuda compilation tools, release 13.0, V13.0.88"
        /*0030*/ 	.string	"Build cuda_13.0.r13.0/compiler.36424714_0"
        /*0030*/ 	.string	"-arch sm_100 -m 64 "



//--------------------- .note.nv.cuinfo           --------------------------
	.section	.note.nv.cuinfo,"",@"SHT_NOTE"
	.sectionflags	@"SHF_NOTE_NV_CUINFO"
        /*0018*/ 	.short	0x0002
        /*001a*/ 	.short	0x0064
        /*001c*/ 	.short	0x0082
	.zero		2


//--------------------- .nv.info                  --------------------------
	.section	.nv.info,"",@"SHT_CUDA_INFO"
	.align	4


	//----- nvinfo : EIATTR_REGCOUNT
	.align		4
        /*0000*/ 	.byte	0x04, 0x2f
        /*0002*/ 	.short	(.L_1 - .L_0)
	.align		4
.L_0:
        /*0004*/ 	.word	index@(_Z17matrix_add_linearPfS_S_)
        /*0008*/ 	.word	0x0000000c


	//----- nvinfo : EIATTR_FRAME_SIZE
	.align		4
.L_1:
        /*000c*/ 	.byte	0x04, 0x11
        /*000e*/ 	.short	(.L_3 - .L_2)
	.align		4
.L_2:
        /*0010*/ 	.word	index@(_Z17matrix_add_linearPfS_S_)
        /*0014*/ 	.word	0x00000000


	//----- nvinfo : EIATTR_MIN_STACK_SIZE
	.align		4
.L_3:
        /*0018*/ 	.byte	0x04, 0x12
        /*001a*/ 	.short	(.L_5 - .L_4)
	.align		4
.L_4:
        /*001c*/ 	.word	index@(_Z17matrix_add_linearPfS_S_)
        /*0020*/ 	.word	0x00000000
.L_5:


//--------------------- .nv.compat                --------------------------
	.section	.nv.compat,"",@"SHT_CUDA_COMPAT_INFO"
	.align	4
        /*0000*/ 	.byte	0x02, 0x09, 0x00, 0x00, 0x02, 0x02, 0x01, 0x00, 0x02, 0x05, 0x05, 0x00, 0x03, 0x07, 0x01, 0x01
        /*0010*/ 	.byte	0x02, 0x03, 0x00, 0x00, 0x02, 0x06, 0x01, 0x00, 0x04, 0x0b, 0x08, 0x00, 0x09, 0x00, 0x00, 0x00
        /*0020*/ 	.byte	0x00, 0x00, 0x00, 0x00


//--------------------- .nv.info._Z17matrix_add_linearPfS_S_ --------------------------
	.section	.nv.info._Z17matrix_add_linearPfS_S_,"",@"SHT_CUDA_INFO"
	.sectionflags	@""
	.align	4


	//----- nvinfo : EIATTR_CUDA_API_VERSION
	.align		4
        /*0000*/ 	.byte	0x04, 0x37
        /*0002*/ 	.short	(.L_7 - .L_6)
.L_6:
        /*0004*/ 	.word	0x00000082


	//----- nvinfo : EIATTR_KPARAM_INFO
	.align		4
.L_7:
        /*0008*/ 	.byte	0x04, 0x17
        /*000a*/ 	.short	(.L_9 - .L_8)
.L_8:
        /*000c*/ 	.word	0x00000000
        /*0010*/ 	.short	0x0002
        /*0012*/ 	.short	0x0010
        /*0014*/ 	.byte	0x00, 0xf5, 0x21, 0x00


	//----- nvinfo : EIATTR_KPARAM_INFO
	.align		4
.L_9:
        /*0018*/ 	.byte	0x04, 0x17
        /*001a*/ 	.short	(.L_11 - .L_10)
.L_10:
        /*001c*/ 	.word	0x00000000
        /*0020*/ 	.short	0x0001
        /*0022*/ 	.short	0x0008
        /*0024*/ 	.byte	0x00, 0xf5, 0x21, 0x00


	//----- nvinfo : EIATTR_KPARAM_INFO
	.align		4
.L_11:
        /*0028*/ 	.byte	0x04, 0x17
        /*002a*/ 	.short	(.L_13 - .L_12)
.L_12:
        /*002c*/ 	.word	0x00000000
        /*0030*/ 	.short	0x0000
        /*0032*/ 	.short	0x0000
        /*0034*/ 	.byte	0x00, 0xf5, 0x21, 0x00


	//----- nvinfo : EIATTR_SPARSE_MMA_MASK
	.align		4
.L_13:
        /*0038*/ 	.byte	0x03, 0x50
        /*003a*/ 	.short	0x0000


	//----- nvinfo : EIATTR_MAXREG_COUNT
	.align		4
        /*003c*/ 	.byte	0x03, 0x1b
        /*003e*/ 	.short	0x00ff


	//----- nvinfo : EIATTR_MERCURY_ISA_VERSION
	.align		4
        /*0040*/ 	.byte	0x03, 0x5f
        /*0042*/ 	.short	0x0101


	//----- nvinfo : EIATTR_VRC_CTA_INIT_COUNT
	.align		4
        /*0044*/ 	.byte	0x02, 0x4a
	.zero		1
	.zero		1


	//----- nvinfo : EIATTR_EXIT_INSTR_OFFSETS
	.align		4
        /*0048*/ 	.byte	0x04, 0x1c
        /*004a*/ 	.short	(.L_15 - .L_14)


	//   ....[0]....
.L_14:
        /*004c*/ 	.word	0x00000060


	//   ....[1]....
        /*0050*/ 	.word	0x00000120


	//----- nvinfo : EIATTR_CBANK_PARAM_SIZE
	.align		4
.L_15:
        /*0054*/ 	.byte	0x03, 0x19
        /*0056*/ 	.short	0x0018


	//----- nvinfo : EIATTR_PARAM_CBANK
	.align		4
        /*0058*/ 	.byte	0x04, 0x0a
        /*005a*/ 	.short	(.L_17 - .L_16)
	.align		4
.L_16:
        /*005c*/ 	.word	index@(.nv.constant0._Z17matrix_add_linearPfS_S_)
        /*0060*/ 	.short	0x0380
        /*0062*/ 	.short	0x0018


	//----- nvinfo : EIATTR_SW_WAR
	.align		4
.L_17:
        /*0064*/ 	.byte	0x04, 0x36
        /*0066*/ 	.short	(.L_19 - .L_18)
.L_18:
        /*0068*/ 	.word	0x00000008
.L_19:


//--------------------- .nv.callgraph             --------------------------
	.section	.nv.callgraph,"",@"SHT_CUDA_CALLGRAPH"
	.align	4
	.sectionentsize	8
	.align		4
        /*0000*/ 	.word	0x00000000
	.align		4
        /*0004*/ 	.word	0xffffffff
	.align		4
        /*0008*/ 	.word	0x00000000
	.align		4
        /*000c*/ 	.word	0xfffffffe
	.align		4
        /*0010*/ 	.word	0x00000000
	.align		4
        /*0014*/ 	.word	0xfffffffd
	.align		4
        /*0018*/ 	.word	0x00000000
	.align		4
        /*001c*/ 	.word	0xfffffffc


//--------------------- .text._Z17matrix_add_linearPfS_S_ --------------------------
	.section	.text._Z17matrix_add_linearPfS_S_,"ax",@progbits
	.align	128
        .global         _Z17matrix_add_linearPfS_S_
        .type           _Z17matrix_add_linearPfS_S_,@function
        .size           _Z17matrix_add_linearPfS_S_,(.L_x_1 - _Z17matrix_add_linearPfS_S_)
        .other          _Z17matrix_add_linearPfS_S_,@"STO_CUDA_ENTRY STV_DEFAULT"
_Z17matrix_add_linearPfS_S_:
.text._Z17matrix_add_linearPfS_S_:
[----:B------:R-:W-:Y:S01]  /*0000*/  LDC R1, c[0x0][0x37c] ;  /* 0x0000df00ff017b82 */ /* 0x000fe20000000800 */
[----:B------:R-:W0:Y:S01]  /*0010*/  S2R R9, SR_CTAID.X ;  /* 0x0000000000097919 */ /* 0x000e220000002500 */
[----:B------:R-:W0:Y:S01]  /*0020*/  LDCU UR4, c[0x0][0x360] ;  /* 0x00006c00ff0477ac */ /* 0x000e220008000800 */
[----:B------:R-:W0:Y:S02]  /*0030*/  S2R R0, SR_TID.X ;  /* 0x0000000000007919 */ /* 0x000e240000002100 */
[----:B0-----:R-:W-:-:S05]  /*0040*/  IMAD R9, R9, UR4, R0 ;  /* 0x0000000409097c24 */ /* 0x001fca000f8e0200 */
[----:B------:R-:W-:-:S13]  /*0050*/  ISETP.GT.AND P0, PT, R9, 0x63, PT ;  /* 0x000000630900780c */ /* 0x000fda0003f04270 */
[----:B------:R-:W-:Y:S05]  /*0060*/  @P0 EXIT ;  /* 0x000000000000094d */ /* 0x000fea0003800000 */
[----:B------:R-:W0:Y:S01]  /*0070*/  LDC.64 R2, c[0x0][0x380] ;  /* 0x0000e000ff027b82 */ /* 0x000e220000000a00 */
[----:B------:R-:W1:Y:S07]  /*0080*/  LDCU.64 UR4, c[0x0][0x358] ;  /* 0x00006b00ff0477ac */ /* 0x000e6e0008000a00 */
[----:B------:R-:W2:Y:S08]  /*0090*/  LDC.64 R4, c[0x0][0x388] ;  /* 0x0000e200ff047b82 */ /* 0x000eb00000000a00 */
[----:B------:R-:W3:Y:S01]  /*00a0*/  LDC.64 R6, c[0x0][0x390] ;  /* 0x0000e400ff067b82 */ /* 0x000ee20000000a00 */
[----:B0-----:R-:W-:-:S06]  /*00b0*/  IMAD.WIDE R2, R9, 0x4, R2 ;  /* 0x0000000409027825 */ /* 0x001fcc00078e0202 */
[----:B-1----:R-:W4:Y:S01]  /*00c0*/  LDG.E R2, desc[UR4][R2.64] ;  /* 0x0000000402027981 */ /* 0x002f22000c1e1900 */
[----:B--2---:R-:W-:-:S06]  /*00d0*/  IMAD.WIDE R4, R9, 0x4, R4 ;  /* 0x0000000409047825 */ /* 0x004fcc00078e0204 */
[----:B------:R-:W4:Y:S01]  /*00e0*/  LDG.E R5, desc[UR4][R4.64] ;  /* 0x0000000404057981 */ /* 0x000f22000c1e1900 */
[----:B---3--:R-:W-:-:S04]  /*00f0*/  IMAD.WIDE R6, R9, 0x4, R6 ;  /* 0x0000000409067825 */ /* 0x008fc800078e0206 */
[----:B----4-:R-:W-:-:S05]  /*0100*/  FADD R9, R2, R5 ;  /* 0x0000000502097221 */ /* 0x010fca0000000000 */
[----:B------:R-:W-:Y:S01]  /*0110*/  STG.E desc[UR4][R6.64], R9 ;  /* 0x0000000906007986 */ /* 0x000fe2000c101904 */
[----:B------:R-:W-:Y:S05]  /*0120*/  EXIT ;  /* 0x000000000000794d */ /* 0x000fea0003800000 */
.L_x_0:
[----:B------:R-:W-:-:S00]  /*0130*/  BRA `(.L_x_0) ;  /* 0xfffffffc00fc7947 */ /* 0x000fc0000383ffff */
[----:B------:R-:W-:-:S00]  /*0140*/  NOP ;  /* 0x0000000000007918 */ /* 0x000fc00000000000 */
        /* <DEDUP_REMOVED lines=11> */
.L_x_1:


//--------------------- .nv.shared.reserved.0     --------------------------
	.section	.nv.shared.reserved.0,"aw",@nobits
	.weak		__nv_reservedSMEM_offset_0_alias
	.size		__nv_reservedSMEM_offset_0_alias, 0, 64
	.other		__nv_reservedSMEM_offset_0_alias,@"STO_CUDA_RESERVED_SHARED STV_DEFAULT"
__nv_reservedSMEM_offset_0_alias:
	.zero		0
	.zero		64


//--------------------- .nv.constant0._Z17matrix_add_linearPfS_S_ --------------------------
	.section	.nv.constant0._Z17matrix_add_linearPfS_S_,"a",@progbits
	.sectionflags	@""
	.align	4
.nv.constant0._Z17matrix_add_linearPfS_S_:
	.zero		920


//--------------------- SYMBOLS --------------------------

	.type		.nv.reservedSmem.offset0,@object
	.size		.nv.reservedSmem.offset0,0x4
